	.headerflags	@"EF_CUDA_TEXMODE_UNIFIED EF_CUDA_64BIT_ADDRESS EF_CUDA_ACCELERATORS EF_CUDA_SM90 EF_CUDA_VIRTUAL_SM(EF_CUDA_SM90)"
	.elftype	@"ET_EXEC"


//--------------------- .nv.info                  --------------------------
	.section	.nv.info,"",@"SHT_CUDA_INFO"
	.align	4


	//----- nvinfo : EIATTR_REGCOUNT
	.align		4
        /*0000*/ 	.byte	0x04, 0x2f
        /*0002*/ 	.short	(.L_1 - .L_0)
	.align		4
.L_0:
        /*0004*/ 	.word	index@(triton_poi_fused_convolution_relu_3)
        /*0008*/ 	.word	0x00000022


	//----- nvinfo : EIATTR_MIN_STACK_SIZE
	.align		4
.L_1:
        /*000c*/ 	.byte	0x04, 0x12
        /*000e*/ 	.short	(.L_3 - .L_2)
	.align		4
.L_2:
        /*0010*/ 	.word	index@(triton_poi_fused_convolution_relu_3)
        /*0014*/ 	.word	0x00000000


	//----- nvinfo : EIATTR_FRAME_SIZE
	.align		4
.L_3:
        /*0018*/ 	.byte	0x04, 0x11
        /*001a*/ 	.short	(.L_5 - .L_4)
	.align		4
.L_4:
        /*001c*/ 	.word	index@(triton_poi_fused_convolution_relu_3)
        /*0020*/ 	.word	0x00000000


	//----- nvinfo : EIATTR_MIN_STACK_SIZE
	.align		4
.L_5:
        /*0024*/ 	.byte	0x04, 0x12
        /*0026*/ 	.short	(.L_7 - .L_6)
	.align		4
.L_6:
        /*0028*/ 	.word	index@(triton_poi_fused_convolution_relu_3)
        /*002c*/ 	.word	0x00000000
.L_7:


//--------------------- .nv.info.triton_poi_fused_convolution_relu_3 --------------------------
	.section	.nv.info.triton_poi_fused_convolution_relu_3,"",@"SHT_CUDA_INFO"
	.sectionflags	@""
	.align	4


	//----- nvinfo : EIATTR_CUDA_API_VERSION
	.align		4
        /*0000*/ 	.byte	0x04, 0x37
        /*0002*/ 	.short	(.L_9 - .L_8)
.L_8:
        /*0004*/ 	.word	0x0000007c


	//----- nvinfo : EIATTR_KPARAM_INFO
	.align		4
.L_9:
        /*0008*/ 	.byte	0x04, 0x17
        /*000a*/ 	.short	(.L_11 - .L_10)
.L_10:
        /*000c*/ 	.word	0x00000000
        /*0010*/ 	.short	0x0003
        /*0012*/ 	.short	0x0018
        /*0014*/ 	.byte	0x00, 0xf0, 0x11, 0x00


	//----- nvinfo : EIATTR_KPARAM_INFO
	.align		4
.L_11:
        /*0018*/ 	.byte	0x04, 0x17
        /*001a*/ 	.short	(.L_13 - .L_12)
.L_12:
        /*001c*/ 	.word	0x00000000
        /*0020*/ 	.short	0x0002
        /*0022*/ 	.short	0x0010
        /*0024*/ 	.byte	0x00, 0xf4, 0x21, 0x00


	//----- nvinfo : EIATTR_KPARAM_INFO
	.align		4
.L_13:
        /*0028*/ 	.byte	0x04, 0x17
        /*002a*/ 	.short	(.L_15 - .L_14)
.L_14:
        /*002c*/ 	.word	0x00000000
        /*0030*/ 	.short	0x0001
        /*0032*/ 	.short	0x0008
        /*0034*/ 	.byte	0x00, 0xf4, 0x21, 0x00


	//----- nvinfo : EIATTR_KPARAM_INFO
	.align		4
.L_15:
        /*0038*/ 	.byte	0x04, 0x17
        /*003a*/ 	.short	(.L_17 - .L_16)
.L_16:
        /*003c*/ 	.word	0x00000000
        /*0040*/ 	.short	0x0000
        /*0042*/ 	.short	0x0000
        /*0044*/ 	.byte	0x00, 0xf4, 0x21, 0x00


	//----- nvinfo : EIATTR_SPARSE_MMA_MASK
	.align		4
.L_17:
        /*0048*/ 	.byte	0x03, 0x50
        /*004a*/ 	.short	0x0000


	//----- nvinfo : EIATTR_MAXREG_COUNT
	.align		4
        /*004c*/ 	.byte	0x03, 0x1b
        /*004e*/ 	.short	0x00ff


	//----- nvinfo : EIATTR_EXIT_INSTR_OFFSETS
	.align		4
        /*0050*/ 	.byte	0x04, 0x1c
        /*0052*/ 	.short	(.L_19 - .L_18)


	//   ....[0]....
.L_18:
        /*0054*/ 	.word	0x00001080


	//   ....[1]....
        /*0058*/ 	.word	0x00001120


	//----- nvinfo : EIATTR_REQNTID
	.align		4
.L_19:
        /*005c*/ 	.byte	0x04, 0x10
        /*005e*/ 	.short	(.L_21 - .L_20)
.L_20:
        /*0060*/ 	.word	0x00000080
        /*0064*/ 	.word	0x00000001
        /*0068*/ 	.word	0x00000001


	//----- nvinfo : EIATTR_CBANK_PARAM_SIZE
	.align		4
.L_21:
        /*006c*/ 	.byte	0x03, 0x19
        /*006e*/ 	.short	0x001c


	//----- nvinfo : EIATTR_PARAM_CBANK
	.align		4
        /*0070*/ 	.byte	0x04, 0x0a
        /*0072*/ 	.short	(.L_23 - .L_22)
	.align		4
.L_22:
        /*0074*/ 	.word	index@(.nv.constant0.triton_poi_fused_convolution_relu_3)
        /*0078*/ 	.short	0x0210
        /*007a*/ 	.short	0x001c


	//----- nvinfo : EIATTR_SW_WAR
	.align		4
.L_23:
        /*007c*/ 	.byte	0x04, 0x36
        /*007e*/ 	.short	(.L_25 - .L_24)
.L_24:
        /*0080*/ 	.word	0x00000008
.L_25:


//--------------------- .nv.callgraph             --------------------------
	.section	.nv.callgraph,"",@"SHT_CUDA_CALLGRAPH"
	.align	4
	.sectionentsize	8
	.align		4
        /*0000*/ 	.word	0x00000000
	.align		4
        /*0004*/ 	.word	0xffffffff
	.align		4
        /*0008*/ 	.word	0x00000000
	.align		4
        /*000c*/ 	.word	0xfffffffe
	.align		4
        /*0010*/ 	.word	0x00000000
	.align		4
        /*0014*/ 	.word	0xfffffffd
	.align		4
        /*0018*/ 	.word	0x00000000
	.align		4
        /*001c*/ 	.word	0xfffffffc


//--------------------- .text.triton_poi_fused_convolution_relu_3 --------------------------
	.section	.text.triton_poi_fused_convolution_relu_3,"ax",@progbits
	.sectionflags	@"SHF_BARRIERS=1"
	.align	128
        .global         triton_poi_fused_convolution_relu_3
        .type           triton_poi_fused_convolution_relu_3,@function
        .size           triton_poi_fused_convolution_relu_3,(.L_x_1 - triton_poi_fused_convolution_relu_3)
        .other          triton_poi_fused_convolution_relu_3,@"STO_CUDA_ENTRY STV_DEFAULT"
triton_poi_fused_convolution_relu_3:
.text.triton_poi_fused_convolution_relu_3:
[----:B------:R-:W0:Y:S01]  /*0000*/  LDC R1, c[0x0][0x28] ;  /* 0x00000a00ff017b82 */ /* 0x000e220000000800 */
[----:B------:R-:W1:Y:S07]  /*0010*/  S2R R16, SR_TID.X ;  /* 0x0000000000107919 */ /* 0x000e6e0000002100 */
[----:B------:R-:W2:Y:S01]  /*0020*/  LDC.64 R30, c[0x0][0x210] ;  /* 0x00008400ff1e7b82 */ /* 0x000ea20000000a00 */
[----:B------:R-:W-:Y:S01]  /*0030*/  IMAD.MOV.U32 R26, RZ, RZ, RZ ;  /* 0x000000ffff1a7224 */ /* 0x000fe200078e00ff */
[----:B------:R-:W-:Y:S01]  /*0040*/  ULDC.64 UR6, c[0x0][0x208] ;  /* 0x0000820000067ab9 */ /* 0x000fe20000000a00 */
[----:B------:R-:W3:Y:S05]  /*0050*/  S2R R17, SR_CTAID.X ;  /* 0x0000000000117919 */ /* 0x000eea0000002500 */
[----:B------:R-:W4:Y:S01]  /*0060*/  LDC.64 R24, c[0x0][0x218] ;  /* 0x00008600ff187b82 */ /* 0x000f220000000a00 */
[----:B-1----:R-:W-:-:S02]  /*0070*/  IMAD.SHL.U32 R0, R16, 0x4, RZ ;  /* 0x0000000410007824 */ /* 0x002fc400078e00ff */
[----:B---3--:R-:W-:-:S03]  /*0080*/  IMAD.SHL.U32 R17, R17, 0x400, RZ ;  /* 0x0000040011117824 */ /* 0x008fc600078e00ff */
[----:B------:R-:W-:-:S04]  /*0090*/  LOP3.LUT R0, R0, 0x1fc, RZ, 0xc0, !PT ;  /* 0x000001fc00007812 */ /* 0x000fc800078ec0ff */
[----:B------:R-:W-:Y:S02]  /*00a0*/  LOP3.LUT R2, R17, 0x1, R0, 0xfe, !PT ;  /* 0x0000000111027812 */ /* 0x000fe400078efe00 */
[----:B------:R-:W-:Y:S02]  /*00b0*/  LOP3.LUT R3, R17, 0x2, R0, 0xfe, !PT ;  /* 0x0000000211037812 */ /* 0x000fe400078efe00 */
[----:B------:R-:W-:Y:S01]  /*00c0*/  LOP3.LUT R6, R17, 0x200, R0, 0xfe, !PT ;  /* 0x0000020011067812 */ /* 0x000fe200078efe00 */
[----:B------:R-:W-:Y:S01]  /*00d0*/  IMAD.HI R4, R2, 0x13e9672d, RZ ;  /* 0x13e9672d02047827 */ /* 0x000fe200078e02ff */
[----:B------:R-:W-:Y:S02]  /*00e0*/  LOP3.LUT R2, R17, 0x201, R0, 0xfe, !PT ;  /* 0x0000020111027812 */ /* 0x000fe400078efe00 */
[----:B------:R-:W-:Y:S01]  /*00f0*/  ISETP.GE.AND P1, PT, R6, 0x66da9c0, PT ;  /* 0x066da9c00600780c */ /* 0x000fe20003f26270 */
[----:B------:R-:W-:Y:S01]  /*0100*/  IMAD.HI R5, R3, 0x13e9672d, RZ ;  /* 0x13e9672d03057827 */ /* 0x000fe200078e02ff */
[----:B------:R-:W-:-:S03]  /*0110*/  SHF.R.U32.HI R3, RZ, 0x1f, R4 ;  /* 0x0000001fff037819 */ /* 0x000fc60000011604 */
[----:B------:R-:W-:-:S04]  /*0120*/  IMAD.HI R8, R6, 0x13e9672d, RZ ;  /* 0x13e9672d06087827 */ /* 0x000fc800078e02ff */
[----:B------:R-:W-:Y:S01]  /*0130*/  IMAD.HI R6, R2, 0x13e9672d, RZ ;  /* 0x13e9672d02067827 */ /* 0x000fe200078e02ff */
[----:B------:R-:W-:Y:S02]  /*0140*/  LEA.HI.SX32 R2, R4, R3, 0xf ;  /* 0x0000000304027211 */ /* 0x000fe400078f7aff */
[----:B------:R-:W-:Y:S02]  /*0150*/  SHF.R.U32.HI R7, RZ, 0x1f, R8 ;  /* 0x0000001fff077819 */ /* 0x000fe40000011608 */
[----:B------:R-:W-:Y:S02]  /*0160*/  LOP3.LUT R3, R17, 0x202, R0, 0xfe, !PT ;  /* 0x0000020211037812 */ /* 0x000fe400078efe00 */
[----:B------:R-:W-:Y:S02]  /*0170*/  SHF.R.U32.HI R9, RZ, 0x1f, R6 ;  /* 0x0000001fff097819 */ /* 0x000fe40000011606 */
[----:B------:R-:W-:Y:S02]  /*0180*/  LEA.HI.SX32 R8, R8, R7, 0xf ;  /* 0x0000000708087211 */ /* 0x000fe400078f7aff */
[----:B------:R-:W-:Y:S01]  /*0190*/  LEA.HI.SX32 R7, R6, R9, 0xf ;  /* 0x0000000906077211 */ /* 0x000fe200078f7aff */
[----:B------:R-:W-:Y:S01]  /*01a0*/  IMAD.HI R6, R3, 0x13e9672d, RZ ;  /* 0x13e9672d03067827 */ /* 0x000fe200078e02ff */
[----:B------:R-:W-:-:S02]  /*01b0*/  LOP3.LUT R3, R17, 0x3, R0, 0xfe, !PT ;  /* 0x0000000311037812 */ /* 0x000fc400078efe00 */
[----:B------:R-:W-:Y:S02]  /*01c0*/  SHF.R.U32.HI R4, RZ, 0x1f, R5 ;  /* 0x0000001fff047819 */ /* 0x000fe40000011605 */
[----:B------:R-:W-:Y:S01]  /*01d0*/  PRMT R13, R2, 0x9910, RZ ;  /* 0x00009910020d7816 */ /* 0x000fe200000000ff */
[----:B------:R-:W-:Y:S01]  /*01e0*/  IMAD.HI R3, R3, 0x13e9672d, RZ ;  /* 0x13e9672d03037827 */ /* 0x000fe200078e02ff */
[----:B------:R-:W-:Y:S02]  /*01f0*/  LEA.HI.SX32 R4, R5, R4, 0xf ;  /* 0x0000000405047211 */ /* 0x000fe400078f7aff */
[----:B------:R-:W-:Y:S02]  /*0200*/  LOP3.LUT R5, R17, R0, RZ, 0xfc, !PT ;  /* 0x0000000011057212 */ /* 0x000fe400078efcff */
[----:B------:R-:W-:Y:S02]  /*0210*/  LOP3.LUT R0, R17, 0x203, R0, 0xfe, !PT ;  /* 0x0000020311007812 */ /* 0x000fe400078efe00 */
[----:B------:R-:W-:Y:S01]  /*0220*/  SHF.R.U32.HI R10, RZ, 0x1f, R3 ;  /* 0x0000001fff0a7819 */ /* 0x000fe20000011603 */
[----:B------:R-:W-:Y:S01]  /*0230*/  IMAD.HI R9, R5, 0x13e9672d, RZ ;  /* 0x13e9672d05097827 */ /* 0x000fe200078e02ff */
[----:B------:R-:W-:-:S02]  /*0240*/  SHF.R.S32.HI R13, RZ, 0xf, R13 ;  /* 0x0000000fff0d7819 */ /* 0x000fc4000001140d */
[----:B------:R-:W-:Y:S01]  /*0250*/  SHF.R.U32.HI R11, RZ, 0x1f, R6 ;  /* 0x0000001fff0b7819 */ /* 0x000fe20000011606 */
[----:B------:R-:W-:Y:S01]  /*0260*/  IMAD.HI R12, R0, 0x13e9672d, RZ ;  /* 0x13e9672d000c7827 */ /* 0x000fe200078e02ff */
[----:B------:R-:W-:Y:S02]  /*0270*/  LEA.HI.SX32 R10, R3, R10, 0xf ;  /* 0x0000000a030a7211 */ /* 0x000fe400078f7aff */
[----:B------:R-:W-:Y:S02]  /*0280*/  LOP3.LUT R3, R13, 0xffff, RZ, 0xc0, !PT ;  /* 0x0000ffff0d037812 */ /* 0x000fe400078ec0ff */
[----:B------:R-:W-:Y:S02]  /*0290*/  LEA.HI.SX32 R6, R6, R11, 0xf ;  /* 0x0000000b06067211 */ /* 0x000fe400078f7aff */
[----:B------:R-:W-:Y:S02]  /*02a0*/  SHF.R.U32.HI R0, RZ, 0x1f, R9 ;  /* 0x0000001fff007819 */ /* 0x000fe40000011609 */
[----:B------:R-:W-:-:S02]  /*02b0*/  SHF.R.U32.HI R11, RZ, 0x1f, R12 ;  /* 0x0000001fff0b7819 */ /* 0x000fc4000001160c */
[----:B------:R-:W-:Y:S02]  /*02c0*/  LEA.HI R3, R3, R2, RZ, 0x14 ;  /* 0x0000000203037211 */ /* 0x000fe400078fa0ff */
[----:B------:R-:W-:Y:S02]  /*02d0*/  LEA.HI.SX32 R9, R9, R0, 0xf ;  /* 0x0000000009097211 */ /* 0x000fe400078f7aff */
[----:B------:R-:W-:Y:S02]  /*02e0*/  LEA.HI.SX32 R0, R12, R11, 0xf ;  /* 0x0000000b0c007211 */ /* 0x000fe400078f7aff */
[----:B------:R-:W-:Y:S02]  /*02f0*/  PRMT R11, R4, 0x9910, RZ ;  /* 0x00009910040b7816 */ /* 0x000fe400000000ff */
[----:B------:R-:W-:Y:S02]  /*0300*/  LOP3.LUT R3, R3, 0xfff0, RZ, 0xc0, !PT ;  /* 0x0000fff003037812 */ /* 0x000fe400078ec0ff */
[----:B------:R-:W-:-:S02]  /*0310*/  PRMT R12, R9, 0x9910, RZ ;  /* 0x00009910090c7816 */ /* 0x000fc400000000ff */
[----:B------:R-:W-:Y:S01]  /*0320*/  SHF.R.S32.HI R11, RZ, 0xf, R11 ;  /* 0x0000000fff0b7819 */ /* 0x000fe2000001140b */
[----:B------:R-:W-:Y:S01]  /*0330*/  IMAD.MOV R14, RZ, RZ, -R3 ;  /* 0x000000ffff0e7224 */ /* 0x000fe200078e0a03 */
[----:B------:R-:W-:Y:S02]  /*0340*/  PRMT R13, R10, 0x9910, RZ ;  /* 0x000099100a0d7816 */ /* 0x000fe400000000ff */
[----:B------:R-:W-:Y:S02]  /*0350*/  SHF.R.S32.HI R3, RZ, 0xf, R12 ;  /* 0x0000000fff037819 */ /* 0x000fe4000001140c */
[----:B------:R-:W-:Y:S02]  /*0360*/  LOP3.LUT R11, R11, 0xffff, RZ, 0xc0, !PT ;  /* 0x0000ffff0b0b7812 */ /* 0x000fe400078ec0ff */
[----:B------:R-:W-:Y:S02]  /*0370*/  SHF.R.S32.HI R12, RZ, 0xf, R13 ;  /* 0x0000000fff0c7819 */ /* 0x000fe4000001140d */
[----:B------:R-:W-:-:S02]  /*0380*/  PRMT R13, R14, 0x7710, RZ ;  /* 0x000077100e0d7816 */ /* 0x000fc400000000ff */
[----:B------:R-:W-:Y:S02]  /*0390*/  LOP3.LUT R14, R3, 0xffff, RZ, 0xc0, !PT ;  /* 0x0000ffff030e7812 */ /* 0x000fe400078ec0ff */
[----:B------:R-:W-:Y:S01]  /*03a0*/  LEA.HI R11, R11, R4, RZ, 0x14 ;  /* 0x000000040b0b7211 */ /* 0x000fe200078fa0ff */
[----:B------:R-:W-:Y:S01]  /*03b0*/  IMAD.IADD R3, R2, 0x1, R13 ;  /* 0x0000000102037824 */ /* 0x000fe200078e020d */
[----:B------:R-:W-:Y:S02]  /*03c0*/  LOP3.LUT R15, R12, 0xffff, RZ, 0xc0, !PT ;  /* 0x0000ffff0c0f7812 */ /* 0x000fe400078ec0ff */
[----:B------:R-:W-:Y:S02]  /*03d0*/  LEA.HI R2, R14, R9, RZ, 0x14 ;  /* 0x000000090e027211 */ /* 0x000fe400078fa0ff */
[----:B------:R-:W-:Y:S02]  /*03e0*/  LOP3.LUT R11, R11, 0xfff0, RZ, 0xc0, !PT ;  /* 0x0000fff00b0b7812 */ /* 0x000fe400078ec0ff */
[----:B------:R-:W-:-:S02]  /*03f0*/  LEA.HI R12, R15, R10, RZ, 0x14 ;  /* 0x0000000a0f0c7211 */ /* 0x000fc400078fa0ff */
[----:B------:R-:W-:Y:S01]  /*0400*/  LOP3.LUT R2, R2, 0xfff0, RZ, 0xc0, !PT ;  /* 0x0000fff002027812 */ /* 0x000fe200078ec0ff */
[----:B------:R-:W-:Y:S01]  /*0410*/  IMAD.MOV R11, RZ, RZ, -R11 ;  /* 0x000000ffff0b7224 */ /* 0x000fe200078e0a0b */
[----:B------:R-:W-:Y:S02]  /*0420*/  LOP3.LUT R12, R12, 0xfff0, RZ, 0xc0, !PT ;  /* 0x0000fff00c0c7812 */ /* 0x000fe400078ec0ff */
[----:B------:R-:W-:Y:S01]  /*0430*/  ISETP.GE.AND P0, PT, R5, 0x66da9c0, PT ;  /* 0x066da9c00500780c */ /* 0x000fe20003f06270 */
[----:B------:R-:W-:Y:S01]  /*0440*/  IMAD.MOV R2, RZ, RZ, -R2 ;  /* 0x000000ffff027224 */ /* 0x000fe200078e0a02 */
[----:B------:R-:W-:Y:S01]  /*0450*/  PRMT R11, R11, 0x7710, RZ ;  /* 0x000077100b0b7816 */ /* 0x000fe200000000ff */
[----:B------:R-:W-:Y:S01]  /*0460*/  IMAD.MOV R13, RZ, RZ, -R12 ;  /* 0x000000ffff0d7224 */ /* 0x000fe200078e0a0c */
[----:B------:R-:W-:Y:S02]  /*0470*/  PRMT R3, R3, 0x9910, RZ ;  /* 0x0000991003037816 */ /* 0x000fe400000000ff */
[----:B------:R-:W-:Y:S01]  /*0480*/  PRMT R12, R2, 0x7710, RZ ;  /* 0x00007710020c7816 */ /* 0x000fe200000000ff */
[----:B------:R-:W-:Y:S01]  /*0490*/  IMAD.IADD R4, R4, 0x1, R11 ;  /* 0x0000000104047824 */ /* 0x000fe200078e020b */
[----:B------:R-:W-:Y:S01]  /*04a0*/  CS2R R18, SRZ ;  /* 0x0000000000127805 */ /* 0x000fe2000001ff00 */
[----:B--2---:R-:W-:Y:S01]  /*04b0*/  IMAD.WIDE R30, R5, 0x4, R30 ;  /* 0x00000004051e7825 */ /* 0x004fe200078e021e */
[----:B------:R-:W-:-:S02]  /*04c0*/  PRMT R13, R13, 0x7710, RZ ;  /* 0x000077100d0d7816 */ /* 0x000fc400000000ff */
[----:B------:R-:W-:Y:S01]  /*04d0*/  PRMT R4, R4, 0x9910, RZ ;  /* 0x0000991004047816 */ /* 0x000fe200000000ff */
[----:B------:R-:W-:Y:S02]  /*04e0*/  IMAD.IADD R9, R9, 0x1, R12 ;  /* 0x0000000109097824 */ /* 0x000fe400078e020c */
[----:B----4-:R-:W-:-:S03]  /*04f0*/  IMAD.WIDE R2, R3, 0x4, R24 ;  /* 0x0000000403027825 */ /* 0x010fc600078e0218 */
[----:B------:R-:W-:Y:S01]  /*0500*/  PRMT R5, R9, 0x9910, RZ ;  /* 0x0000991009057816 */ /* 0x000fe200000000ff */
[----:B------:R-:W-:Y:S01]  /*0510*/  IMAD.MOV.U32 R9, RZ, RZ, R4 ;  /* 0x000000ffff097224 */ /* 0x000fe200078e0004 */
[----:B------:R-:W-:Y:S01]  /*0520*/  PRMT R4, R8, 0x9910, RZ ;  /* 0x0000991008047816 */ /* 0x000fe200000000ff */
[----:B------:R1:W2:Y:S01]  /*0530*/  @!P0 LDG.E.EL R26, desc[UR6][R2.64] ;  /* 0x00000006021a8981 */ /* 0x0002a2000c2e1900 */
[----:B------:R-:W-:Y:S02]  /*0540*/  CS2R R22, SRZ ;  /* 0x0000000000167805 */ /* 0x000fe4000001ff00 */
[----:B------:R-:W-:Y:S01]  /*0550*/  PRMT R11, R7, 0x9910, RZ ;  /* 0x00009910070b7816 */ /* 0x000fe200000000ff */
[----:B------:R-:W-:Y:S02]  /*0560*/  IMAD.IADD R10, R10, 0x1, R13 ;  /* 0x000000010a0a7824 */ /* 0x000fe400078e020d */
[----:B-1----:R-:W-:-:S04]  /*0570*/  IMAD.WIDE R2, R9, 0x4, R24 ;  /* 0x0000000409027825 */ /* 0x002fc800078e0218 */
[----:B------:R-:W-:Y:S01]  /*0580*/  IMAD.MOV.U32 R9, RZ, RZ, R4 ;  /* 0x000000ffff097224 */ /* 0x000fe200078e0004 */
[----:B------:R1:W3:Y:S04]  /*0590*/  @!P0 LDG.E.EL R19, desc[UR6][R2.64] ;  /* 0x0000000602138981 */ /* 0x0002e8000c2e1900 */
[----:B------:R-:W-:-:S04]  /*05a0*/  SHF.R.S32.HI R9, RZ, 0xf, R9 ;  /* 0x0000000fff097819 */ /* 0x000fc80000011409 */
[----:B------:R-:W-:-:S04]  /*05b0*/  LOP3.LUT R9, R9, 0xffff, RZ, 0xc0, !PT ;  /* 0x0000ffff09097812 */ /* 0x000fc800078ec0ff */
[----:B------:R-:W-:Y:S01]  /*05c0*/  LEA.HI R9, R9, R8, RZ, 0x14 ;  /* 0x0000000809097211 */ /* 0x000fe200078fa0ff */
[----:B------:R-:W-:-:S03]  /*05d0*/  IMAD.WIDE R4, R5, 0x4, R24 ;  /* 0x0000000405047825 */ /* 0x000fc600078e0218 */
[----:B------:R-:W-:Y:S02]  /*05e0*/  LOP3.LUT R9, R9, 0xfff0, RZ, 0xc0, !PT ;  /* 0x0000fff009097812 */ /* 0x000fe400078ec0ff */
[----:B-1----:R-:W-:Y:S01]  /*05f0*/  PRMT R3, R6, 0x9910, RZ ;  /* 0x0000991006037816 */ /* 0x002fe200000000ff */
[----:B------:R1:W4:Y:S01]  /*0600*/  @!P0 LDG.E.EL R23, desc[UR6][R4.64] ;  /* 0x0000000604178981 */ /* 0x000322000c2e1900 */
[----:B------:R-:W-:Y:S01]  /*0610*/  PRMT R20, R0, 0x9910, RZ ;  /* 0x0000991000147816 */ /* 0x000fe200000000ff */
[----:B------:R-:W-:Y:S01]  /*0620*/  IMAD.MOV R9, RZ, RZ, -R9 ;  /* 0x000000ffff097224 */ /* 0x000fe200078e0a09 */
[----:B------:R-:W-:Y:S02]  /*0630*/  SHF.R.S32.HI R2, RZ, 0xf, R11 ;  /* 0x0000000fff027819 */ /* 0x000fe4000001140b */
[----:B------:R-:W-:Y:S02]  /*0640*/  SHF.R.S32.HI R3, RZ, 0xf, R3 ;  /* 0x0000000fff037819 */ /* 0x000fe40000011403 */
[----:B------:R-:W-:-:S02]  /*0650*/  PRMT R9, R9, 0x7710, RZ ;  /* 0x0000771009097816 */ /* 0x000fc400000000ff */
[----:B-1----:R-:W-:Y:S02]  /*0660*/  PRMT R5, R10, 0x9910, RZ ;  /* 0x000099100a057816 */ /* 0x002fe400000000ff */
[----:B------:R-:W-:Y:S02]  /*0670*/  SHF.R.S32.HI R4, RZ, 0xf, R20 ;  /* 0x0000000fff047819 */ /* 0x000fe40000011414 */
[----:B------:R-:W-:Y:S02]  /*0680*/  LOP3.LUT R10, R2, 0xffff, RZ, 0xc0, !PT ;  /* 0x0000ffff020a7812 */ /* 0x000fe400078ec0ff */
[----:B------:R-:W-:Y:S02]  /*0690*/  CS2R R12, SRZ ;  /* 0x00000000000c7805 */ /* 0x000fe4000001ff00 */
[----:B------:R-:W-:Y:S02]  /*06a0*/  LOP3.LUT R11, R3, 0xffff, RZ, 0xc0, !PT ;  /* 0x0000ffff030b7812 */ /* 0x000fe400078ec0ff */
[----:B------:R-:W-:-:S02]  /*06b0*/  CS2R R14, SRZ ;  /* 0x00000000000e7805 */ /* 0x000fc4000001ff00 */
[----:B------:R-:W-:Y:S01]  /*06c0*/  LOP3.LUT R21, R4, 0xffff, RZ, 0xc0, !PT ;  /* 0x0000ffff04157812 */ /* 0x000fe200078ec0ff */
[----:B------:R-:W-:Y:S01]  /*06d0*/  IMAD.WIDE R2, R5, 0x4, R24 ;  /* 0x0000000405027825 */ /* 0x000fe200078e0218 */
[----:B------:R-:W-:Y:S02]  /*06e0*/  LEA.HI R4, R10, R7, RZ, 0x14 ;  /* 0x000000070a047211 */ /* 0x000fe400078fa0ff */
[----:B------:R-:W-:Y:S01]  /*06f0*/  LEA.HI R5, R11, R6, RZ, 0x14 ;  /* 0x000000060b057211 */ /* 0x000fe200078fa0ff */
[----:B------:R-:W-:Y:S01]  /*0700*/  IMAD.IADD R8, R8, 0x1, R9 ;  /* 0x0000000108087824 */ /* 0x000fe200078e0209 */
[----:B------:R-:W-:Y:S01]  /*0710*/  LEA.HI R9, R21, R0, RZ, 0x14 ;  /* 0x0000000015097211 */ /* 0x000fe200078fa0ff */
[----:B------:R-:W4:Y:S01]  /*0720*/  @!P0 LDG.E.128 R12, desc[UR6][R30.64] ;  /* 0x000000061e0c8981 */ /* 0x000f22000c1e1d00 */
[----:B------:R-:W-:Y:S02]  /*0730*/  LOP3.LUT R4, R4, 0xfff0, RZ, 0xc0, !PT ;  /* 0x0000fff004047812 */ /* 0x000fe400078ec0ff */
[----:B------:R-:W-:Y:S01]  /*0740*/  LOP3.LUT R5, R5, 0xfff0, RZ, 0xc0, !PT ;  /* 0x0000fff005057812 */ /* 0x000fe200078ec0ff */
[----:B------:R1:W5:Y:S01]  /*0750*/  @!P0 LDG.E.EL R18, desc[UR6][R2.64] ;  /* 0x0000000602128981 */ /* 0x000362000c2e1900 */
[----:B------:R-:W-:Y:S01]  /*0760*/  LOP3.LUT R9, R9, 0xfff0, RZ, 0xc0, !PT ;  /* 0x0000fff009097812 */ /* 0x000fe200078ec0ff */
[----:B------:R-:W-:Y:S01]  /*0770*/  IMAD.MOV R4, RZ, RZ, -R4 ;  /* 0x000000ffff047224 */ /* 0x000fe200078e0a04 */
[----:B------:R-:W-:Y:S01]  /*0780*/  PRMT R10, R8, 0x9910, RZ ;  /* 0x00009910080a7816 */ /* 0x000fe200000000ff */
[----:B------:R-:W-:-:S02]  /*0790*/  IMAD.MOV R8, RZ, RZ, -R5 ;  /* 0x000000ffff087224 */ /* 0x000fc400078e0a05 */
[----:B------:R-:W-:Y:S01]  /*07a0*/  IMAD.MOV R11, RZ, RZ, -R9 ;  /* 0x000000ffff0b7224 */ /* 0x000fe200078e0a09 */
[----:B------:R-:W-:Y:S01]  /*07b0*/  PRMT R4, R4, 0x7710, RZ ;  /* 0x0000771004047816 */ /* 0x000fe200000000ff */
[----:B------:R-:W-:Y:S01]  /*07c0*/  IMAD.MOV.U32 R5, RZ, RZ, R10 ;  /* 0x000000ffff057224 */ /* 0x000fe200078e000a */
[----:B------:R-:W-:Y:S02]  /*07d0*/  PRMT R9, R8, 0x7710, RZ ;  /* 0x0000771008097816 */ /* 0x000fe400000000ff */
[----:B------:R-:W-:Y:S01]  /*07e0*/  PRMT R11, R11, 0x7710, RZ ;  /* 0x000077100b0b7816 */ /* 0x000fe200000000ff */
[----:B------:R-:W-:Y:S02]  /*07f0*/  IMAD.IADD R7, R7, 0x1, R4 ;  /* 0x0000000107077824 */ /* 0x000fe400078e0204 */
[----:B-1----:R-:W-:-:S04]  /*0800*/  IMAD.WIDE R2, R5, 0x4, R24 ;  /* 0x0000000405027825 */ /* 0x002fc800078e0218 */
[----:B------:R-:W-:Y:S01]  /*0810*/  IMAD.IADD R6, R6, 0x1, R9 ;  /* 0x0000000106067824 */ /* 0x000fe200078e0209 */
[----:B------:R-:W-:Y:S01]  /*0820*/  PRMT R29, R7, 0x9910, RZ ;  /* 0x00009910071d7816 */ /* 0x000fe200000000ff */
[----:B------:R-:W-:Y:S01]  /*0830*/  IMAD.IADD R0, R0, 0x1, R11 ;  /* 0x0000000100007824 */ /* 0x000fe200078e020b */
[----:B------:R1:W5:Y:S01]  /*0840*/  @!P1 LDG.E.EL R22, desc[UR6][R2.64] ;  /* 0x0000000602169981 */ /* 0x000362000c2e1900 */
[----:B------:R-:W-:Y:S02]  /*0850*/  CS2R R8, SRZ ;  /* 0x0000000000087805 */ /* 0x000fe4000001ff00 */
[----:B------:R-:W-:Y:S02]  /*0860*/  PRMT R21, R6, 0x9910, RZ ;  /* 0x0000991006157816 */ /* 0x000fe400000000ff */
[----:B------:R-:W-:Y:S02]  /*0870*/  CS2R R10, SRZ ;  /* 0x00000000000a7805 */ /* 0x000fe4000001ff00 */
[----:B------:R-:W-:Y:S01]  /*0880*/  PRMT R5, R0, 0x9910, RZ ;  /* 0x0000991000057816 */ /* 0x000fe200000000ff */
[----:B------:R-:W-:-:S04]  /*0890*/  IMAD.WIDE R28, R29, 0x4, R24 ;  /* 0x000000041d1c7825 */ /* 0x000fc800078e0218 */
[----:B-1----:R-:W-:Y:S01]  /*08a0*/  IMAD.MOV.U32 R2, RZ, RZ, RZ ;  /* 0x000000ffff027224 */ /* 0x002fe200078e00ff */
[----:B------:R1:W5:Y:S01]  /*08b0*/  @!P1 LDG.E.128 R8, desc[UR6][R30.64+0x800] ;  /* 0x000800061e089981 */ /* 0x000362000c1e1d00 */
[----:B------:R-:W-:-:S04]  /*08c0*/  IMAD.WIDE R20, R21, 0x4, R24 ;  /* 0x0000000415147825 */ /* 0x000fc800078e0218 */
[----:B------:R-:W-:Y:S01]  /*08d0*/  IMAD.WIDE R24, R5, 0x4, R24 ;  /* 0x0000000405187825 */ /* 0x000fe200078e0218 */
[----:B------:R-:W-:Y:S01]  /*08e0*/  CS2R R4, SRZ ;  /* 0x0000000000047805 */ /* 0x000fe2000001ff00 */
[----:B------:R-:W5:Y:S01]  /*08f0*/  @!P1 LDG.E.EL R2, desc[UR6][R28.64] ;  /* 0x000000061c029981 */ /* 0x000f62000c2e1900 */
[----:B------:R-:W1:Y:S04]  /*0900*/  S2UR UR5, SR_CgaCtaId ;  /* 0x00000000000579c3 */ /* 0x000e680000008800 */
[----:B------:R1:W5:Y:S04]  /*0910*/  @!P1 LDG.E.EL R5, desc[UR6][R20.64] ;  /* 0x0000000614059981 */ /* 0x000368000c2e1900 */
[----:B------:R1:W5:Y:S01]  /*0920*/  @!P1 LDG.E.EL R4, desc[UR6][R24.64] ;  /* 0x0000000618049981 */ /* 0x000362000c2e1900 */
[----:B------:R-:W-:Y:S01]  /*0930*/  LOP3.LUT R17, R17, 0x7f, R16, 0xf8, !PT ;  /* 0x0000007f11117812 */ /* 0x000fe200078ef810 */
[----:B------:R-:W1:Y:S01]  /*0940*/  S2R R0, SR_TID.X ;  /* 0x0000000000007919 */ /* 0x000e620000002100 */
[----:B------:R-:W-:Y:S01]  /*0950*/  IMAD.MOV.U32 R16, RZ, RZ, RZ ;  /* 0x000000ffff107224 */ /* 0x000fe200078e00ff */
[----:B------:R-:W-:Y:S01]  /*0960*/  UMOV UR4, 0x400 ;  /* 0x0000040000047882 */ /* 0x000fe20000000000 */
[----:B------:R-:W-:Y:S01]  /*0970*/  IMAD.MOV.U32 R6, RZ, RZ, RZ ;  /* 0x000000ffff067224 */ /* 0x000fe200078e00ff */
[----:B-1----:R-:W1:Y:S01]  /*0980*/  LDC.64 R30, c[0x0][0x220] ;  /* 0x00008800ff1e7b82 */ /* 0x002e620000000a00 */
[----:B------:R-:W-:Y:S01]  /*0990*/  IMAD.HI R3, R17, -0x6be810a1, R16 ;  /* 0x9417ef5f11037827 */ /* 0x000fe200078e0210 */
[----:B0-----:R-:W-:-:S03]  /*09a0*/  UPRMT UR4, UR5, 0x654, UR4 ;  /* 0x0000065405047896 */ /* 0x001fc60008000004 */
[----:B------:R-:W-:-:S05]  /*09b0*/  IMAD.SHL.U32 R16, R0, 0x4, RZ ;  /* 0x0000000400107824 */ /* 0x000fca00078e00ff */
[----:B------:R-:W-:-:S04]  /*09c0*/  LOP3.LUT R16, R16, 0x1fc, RZ, 0xc0, !PT ;  /* 0x000001fc10107812 */ /* 0x000fc800078ec0ff */
[----:B------:R-:W-:Y:S01]  /*09d0*/  LEA R16, R16, UR4, 0x2 ;  /* 0x0000000410107c11 */ /* 0x000fe2000f8e10ff */
[----:B------:R-:W-:Y:S01]  /*09e0*/  IMAD.MOV.U32 R20, RZ, RZ, RZ ;  /* 0x000000ffff147224 */ /* 0x000fe200078e00ff */
[C---:B------:R-:W-:Y:S02]  /*09f0*/  LOP3.LUT R21, R17.reuse, 0x200, RZ, 0xfc, !PT ;  /* 0x0000020011157812 */ /* 0x040fe400078efcff */
[----:B------:R-:W-:Y:S02]  /*0a00*/  LOP3.LUT R27, R17, 0x280, RZ, 0xfc, !PT ;  /* 0x00000280111b7812 */ /* 0x000fe400078efcff */
[----:B------:R-:W-:-:S04]  /*0a10*/  LOP3.LUT R0, R0, 0x7f, RZ, 0xc0, !PT ;  /* 0x0000007f00007812 */ /* 0x000fc800078ec0ff */
[----:B------:R-:W-:Y:S02]  /*0a20*/  LEA R0, R0, UR4, 0x2 ;  /* 0x0000000400007c11 */ /* 0x000fe4000f8e10ff */
[C---:B------:R-:W-:Y:S01]  /*0a30*/  LOP3.LUT R7, R17.reuse, 0x80, RZ, 0xfc, !PT ;  /* 0x0000008011077812 */ /* 0x040fe200078efcff */
[----:B------:R-:W-:Y:S01]  /*0a40*/  IMAD.MOV.U32 R24, RZ, RZ, RZ ;  /* 0x000000ffff187224 */ /* 0x000fe200078e00ff */
[----:B------:R-:W-:-:S03]  /*0a50*/  LOP3.LUT R25, R17, 0x180, RZ, 0xfc, !PT ;  /* 0x0000018011197812 */ /* 0x000fc600078efcff */
[----:B------:R-:W-:Y:S01]  /*0a60*/  IMAD.HI R6, R7, -0x6be810a1, R6 ;  /* 0x9417ef5f07067827 */ /* 0x000fe200078e0206 */
[----:B------:R-:W-:-:S03]  /*0a70*/  LOP3.LUT R29, R17, 0x300, RZ, 0xfc, !PT ;  /* 0x00000300111d7812 */ /* 0x000fc600078efcff */
[----:B------:R-:W-:Y:S01]  /*0a80*/  IMAD.MOV.U32 R28, RZ, RZ, RZ ;  /* 0x000000ffff1c7224 */ /* 0x000fe200078e00ff */
[----:B------:R-:W-:Y:S02]  /*0a90*/  ISETP.GE.AND P5, PT, R17, 0x66da9c0, PT ;  /* 0x066da9c01100780c */ /* 0x000fe40003fa6270 */
[----:B------:R-:W-:Y:S02]  /*0aa0*/  ISETP.GE.AND P6, PT, R7, 0x66da9c0, PT ;  /* 0x066da9c00700780c */ /* 0x000fe40003fc6270 */
[----:B----4-:R-:W-:Y:S01]  /*0ab0*/  FSETP.GEU.AND P3, PT, R12, -R23, PT ;  /* 0x800000170c00720b */ /* 0x010fe20003f6e000 */
[----:B------:R-:W-:Y:S01]  /*0ac0*/  FADD R12, R23, R12 ;  /* 0x0000000c170c7221 */ /* 0x000fe20000000000 */
[----:B--2---:R-:W-:Y:S01]  /*0ad0*/  FSETP.GEU.AND P2, PT, R13, -R26, PT ;  /* 0x8000001a0d00720b */ /* 0x004fe20003f4e000 */
[----:B------:R-:W-:Y:S01]  /*0ae0*/  FADD R13, R26, R13 ;  /* 0x0000000d1a0d7221 */ /* 0x000fe20000000000 */
[----:B---3--:R-:W-:Y:S01]  /*0af0*/  FSETP.GEU.AND P1, PT, R14, -R19, PT ;  /* 0x800000130e00720b */ /* 0x008fe20003f2e000 */
[----:B------:R-:W-:Y:S01]  /*0b00*/  FADD R14, R19, R14 ;  /* 0x0000000e130e7221 */ /* 0x000fe20000000000 */
[----:B-----5:R-:W-:Y:S01]  /*0b10*/  FSETP.GEU.AND P0, PT, R15, -R18, PT ;  /* 0x800000120f00720b */ /* 0x020fe20003f0e000 */
[----:B------:R-:W-:Y:S01]  /*0b20*/  FADD R15, R18, R15 ;  /* 0x0000000f120f7221 */ /* 0x000fe20000000000 */
[----:B------:R-:W-:-:S02]  /*0b30*/  SEL R12, R12, RZ, P3 ;  /* 0x000000ff0c0c7207 */ /* 0x000fc40001800000 */
[----:B------:R-:W-:Y:S02]  /*0b40*/  SEL R13, R13, RZ, P2 ;  /* 0x000000ff0d0d7207 */ /* 0x000fe40001000000 */
[----:B------:R-:W-:Y:S02]  /*0b50*/  SEL R14, R14, RZ, P1 ;  /* 0x000000ff0e0e7207 */ /* 0x000fe40000800000 */
[----:B------:R-:W-:-:S05]  /*0b60*/  SEL R15, R15, RZ, P0 ;  /* 0x000000ff0f0f7207 */ /* 0x000fca0000000000 */
[----:B------:R0:W-:Y:S01]  /*0b70*/  STS.128 [R16], R12 ;  /* 0x0000000c10007388 */ /* 0x0001e20000000c00 */
[----:B------:R-:W-:Y:S01]  /*0b80*/  LOP3.LUT R19, R17, 0x100, RZ, 0xfc, !PT ;  /* 0x0000010011137812 */ /* 0x000fe200078efcff */
[----:B------:R-:W-:Y:S02]  /*0b90*/  IMAD.MOV.U32 R18, RZ, RZ, RZ ;  /* 0x000000ffff127224 */ /* 0x000fe400078e00ff */
[----:B------:R-:W-:Y:S02]  /*0ba0*/  IMAD.MOV.U32 R26, RZ, RZ, RZ ;  /* 0x000000ffff1a7224 */ /* 0x000fe400078e00ff */
[----:B------:R-:W-:Y:S01]  /*0bb0*/  IMAD.HI R23, R19, -0x6be810a1, R18 ;  /* 0x9417ef5f13177827 */ /* 0x000fe200078e0212 */
[----:B0-----:R-:W-:-:S03]  /*0bc0*/  SHF.R.U32.HI R15, RZ, 0x1f, R3 ;  /* 0x0000001fff0f7819 */ /* 0x001fc60000011603 */
[----:B------:R-:W-:Y:S01]  /*0bd0*/  IMAD.HI R14, R21, -0x6be810a1, R20 ;  /* 0x9417ef5f150e7827 */ /* 0x000fe200078e0214 */
[----:B------:R-:W-:-:S03]  /*0be0*/  LEA.HI.SX32 R3, R3, R15, 0x13 ;  /* 0x0000000f03037211 */ /* 0x000fc600078f9aff */
[----:B------:R-:W-:Y:S01]  /*0bf0*/  IMAD.HI R12, R27, -0x6be810a1, R26 ;  /* 0x9417ef5f1b0c7827 */ /* 0x000fe200078e021a */
[----:B------:R-:W-:Y:S02]  /*0c00*/  SHF.R.U32.HI R15, RZ, 0x1f, R23 ;  /* 0x0000001fff0f7819 */ /* 0x000fe40000011617 */
[----:B------:R-:W-:Y:S01]  /*0c10*/  FSETP.GEU.AND P2, PT, R9, -R2, PT ;  /* 0x800000020900720b */ /* 0x000fe20003f4e000 */
[----:B------:R-:W-:Y:S01]  /*0c20*/  FADD R9, R2, R9 ;  /* 0x0000000902097221 */ /* 0x000fe20000000000 */
[----:B------:R-:W-:Y:S02]  /*0c30*/  LEA.HI.SX32 R23, R23, R15, 0x13 ;  /* 0x0000000f17177211 */ /* 0x000fe400078f9aff */
[----:B------:R-:W-:Y:S02]  /*0c40*/  SHF.R.U32.HI R15, RZ, 0x1f, R14 ;  /* 0x0000001fff0f7819 */ /* 0x000fe4000001160e */
[----:B------:R-:W-:Y:S02]  /*0c50*/  SHF.R.U32.HI R2, RZ, 0x1f, R12 ;  /* 0x0000001fff027819 */ /* 0x000fe4000001160c */
[----:B------:R-:W-:-:S02]  /*0c60*/  LEA.HI.SX32 R14, R14, R15, 0x13 ;  /* 0x0000000f0e0e7211 */ /* 0x000fc400078f9aff */
[----:B------:R-:W-:Y:S01]  /*0c70*/  FSETP.GEU.AND P1, PT, R10, -R5, PT ;  /* 0x800000050a00720b */ /* 0x000fe20003f2e000 */
[----:B------:R-:W-:Y:S01]  /*0c80*/  FADD R10, R5, R10 ;  /* 0x0000000a050a7221 */ /* 0x000fe20000000000 */
[----:B------:R-:W-:Y:S01]  /*0c90*/  BAR.SYNC.DEFER_BLOCKING 0x0 ;  /* 0x0000000000007b1d */ /* 0x000fe20000010000 */
[----:B------:R-:W-:Y:S01]  /*0ca0*/  FSETP.GEU.AND P0, PT, R11, -R4, PT ;  /* 0x800000040b00720b */ /* 0x000fe20003f0e000 */
[----:B------:R-:W-:Y:S01]  /*0cb0*/  FADD R11, R4, R11 ;  /* 0x0000000b040b7221 */ /* 0x000fe20000000000 */
[----:B------:R-:W-:Y:S02]  /*0cc0*/  LEA.HI.SX32 R15, R12, R2, 0x13 ;  /* 0x000000020c0f7211 */ /* 0x000fe400078f9aff */
[----:B------:R-:W-:Y:S01]  /*0cd0*/  FSETP.GEU.AND P3, PT, R8, -R22, PT ;  /* 0x800000160800720b */ /* 0x000fe20003f6e000 */
[----:B------:R-:W-:Y:S01]  /*0ce0*/  FADD R8, R22, R8 ;  /* 0x0000000816087221 */ /* 0x000fe20000000000 */
[----:B------:R-:W0:Y:S04]  /*0cf0*/  LDS R5, [R0] ;  /* 0x0000000000057984 */ /* 0x000e280000000800 */
[----:B------:R-:W2:Y:S04]  /*0d00*/  LDS R4, [R0+0x200] ;  /* 0x0002000000047984 */ /* 0x000ea80000000800 */
[----:B------:R-:W3:Y:S04]  /*0d10*/  LDS R12, [R0+0x400] ;  /* 0x00040000000c7984 */ /* 0x000ee80000000800 */
[----:B------:R-:W4:Y:S01]  /*0d20*/  LDS R2, [R0+0x600] ;  /* 0x0006000000027984 */ /* 0x000f220000000800 */
[----:B------:R-:W-:-:S02]  /*0d30*/  SEL R8, R8, RZ, P3 ;  /* 0x000000ff08087207 */ /* 0x000fc40001800000 */
[----:B------:R-:W-:Y:S02]  /*0d40*/  SEL R9, R9, RZ, P2 ;  /* 0x000000ff09097207 */ /* 0x000fe40001000000 */
[----:B------:R-:W-:Y:S02]  /*0d50*/  SEL R10, R10, RZ, P1 ;  /* 0x000000ff0a0a7207 */ /* 0x000fe40000800000 */
[----:B------:R-:W-:Y:S01]  /*0d60*/  SEL R11, R11, RZ, P0 ;  /* 0x000000ff0b0b7207 */ /* 0x000fe20000000000 */
[----:B------:R-:W-:Y:S06]  /*0d70*/  BAR.SYNC.DEFER_BLOCKING 0x0 ;  /* 0x0000000000007b1d */ /* 0x000fec0000010000 */
[----:B------:R5:W-:Y:S02]  /*0d80*/  STS.128 [R16], R8 ;  /* 0x0000000810007388 */ /* 0x000be40000000c00 */
[----:B------:R-:W-:Y:S01]  /*0d90*/  BAR.SYNC.DEFER_BLOCKING 0x0 ;  /* 0x0000000000007b1d */ /* 0x000fe20000010000 */
[----:B------:R-:W-:Y:S01]  /*0da0*/  IMAD.HI R18, R25, -0x6be810a1, R24 ;  /* 0x9417ef5f19127827 */ /* 0x000fe200078e0218 */
[----:B------:R-:W-:-:S04]  /*0db0*/  SHF.R.U32.HI R13, RZ, 0x1f, R6 ;  /* 0x0000001fff0d7819 */ /* 0x000fc80000011606 */
[----:B------:R-:W-:Y:S02]  /*0dc0*/  LEA.HI.SX32 R6, R6, R13, 0x13 ;  /* 0x0000000d06067211 */ /* 0x000fe400078f9aff */
[----:B------:R-:W-:Y:S01]  /*0dd0*/  SHF.R.U32.HI R13, RZ, 0x1f, R18 ;  /* 0x0000001fff0d7819 */ /* 0x000fe20000011612 */
[----:B------:R-:W2:Y:S04]  /*0de0*/  LDS R10, [R0] ;  /* 0x00000000000a7984 */ /* 0x000ea80000000800 */
[----:B------:R-:W2:Y:S04]  /*0df0*/  LDS R9, [R0+0x200] ;  /* 0x0002000000097984 */ /* 0x000ea80000000800 */
[----:B------:R-:W2:Y:S01]  /*0e00*/  LDS R8, [R0+0x400] ;  /* 0x0004000000087984 */ /* 0x000ea20000000800 */
[----:B------:R-:W-:Y:S01]  /*0e10*/  LEA.HI.SX32 R18, R18, R13, 0x13 ;  /* 0x0000000d12127211 */ /* 0x000fe200078f9aff */
[----:B-----5:R-:W-:-:S02]  /*0e20*/  IMAD R16, R3, -0x3751, R17 ;  /* 0xffffc8af03107824 */ /* 0x020fc400078e0211 */
[----:B------:R-:W-:-:S04]  /*0e30*/  IMAD.HI R13, R29, -0x6be810a1, R28 ;  /* 0x9417ef5f1d0d7827 */ /* 0x000fc800078e021c */
[----:B------:R-:W-:Y:S02]  /*0e40*/  IMAD R7, R6, -0x3751, R7 ;  /* 0xffffc8af06077824 */ /* 0x000fe400078e0207 */
[----:B------:R-:W-:Y:S01]  /*0e50*/  IMAD R16, R3, 0x3760, R16 ;  /* 0x0000376003107824 */ /* 0x000fe200078e0210 */
[----:B------:R-:W-:Y:S01]  /*0e60*/  SHF.R.U32.HI R11, RZ, 0x1f, R13 ;  /* 0x0000001fff0b7819 */ /* 0x000fe2000001160d */
[----:B------:R-:W-:Y:S01]  /*0e70*/  IMAD R3, R18, -0x3751, R25 ;  /* 0xffffc8af12037824 */ /* 0x000fe200078e0219 */
[----:B------:R-:W-:Y:S01]  /*0e80*/  ISETP.GE.AND P4, PT, R19, 0x66da9c0, PT ;  /* 0x066da9c01300780c */ /* 0x000fe20003f86270 */
[----:B------:R-:W-:Y:S01]  /*0e90*/  IMAD R7, R6, 0x3760, R7 ;  /* 0x0000376006077824 */ /* 0x000fe200078e0207 */
[----:B------:R-:W-:Y:S01]  /*0ea0*/  LEA.HI.SX32 R11, R13, R11, 0x13 ;  /* 0x0000000b0d0b7211 */ /* 0x000fe200078f9aff */
[----:B------:R-:W-:Y:S02]  /*0eb0*/  IMAD R6, R23, -0x3751, R19 ;  /* 0xffffc8af17067824 */ /* 0x000fe400078e0213 */
[----:B------:R-:W-:-:S02]  /*0ec0*/  IMAD R3, R18, 0x3760, R3 ;  /* 0x0000376012037824 */ /* 0x000fc400078e0203 */
[----:B-1----:R-:W-:Y:S01]  /*0ed0*/  IMAD.WIDE R18, R16, 0x4, R30 ;  /* 0x0000000410127825 */ /* 0x002fe200078e021e */
[----:B------:R-:W-:Y:S02]  /*0ee0*/  ISETP.GE.AND P3, PT, R25, 0x66da9c0, PT ;  /* 0x066da9c01900780c */ /* 0x000fe40003f66270 */
[----:B------:R-:W-:Y:S01]  /*0ef0*/  LOP3.LUT R17, R17, 0x380, RZ, 0xfc, !PT ;  /* 0x0000038011117812 */ /* 0x000fe200078efcff */
[C---:B------:R-:W-:Y:S01]  /*0f00*/  IMAD R13, R14.reuse, -0x3751, R21 ;  /* 0xffffc8af0e0d7824 */ /* 0x040fe200078e0215 */
[----:B------:R-:W-:Y:S01]  /*0f10*/  ISETP.GE.AND P2, PT, R21, 0x66da9c0, PT ;  /* 0x066da9c01500780c */ /* 0x000fe20003f46270 */
[----:B------:R-:W-:Y:S01]  /*0f20*/  IMAD R26, R15, -0x3751, R27 ;  /* 0xffffc8af0f1a7824 */ /* 0x000fe200078e021b */
[----:B------:R-:W-:Y:S01]  /*0f30*/  ISETP.GE.AND P1, PT, R27, 0x66da9c0, PT ;  /* 0x066da9c01b00780c */ /* 0x000fe20003f26270 */
[----:B------:R-:W-:Y:S01]  /*0f40*/  IMAD R23, R23, 0x3760, R6 ;  /* 0x0000376017177824 */ /* 0x000fe200078e0206 */
[----:B------:R-:W-:Y:S01]  /*0f50*/  ISETP.GE.AND P0, PT, R29, 0x66da9c0, PT ;  /* 0x066da9c01d00780c */ /* 0x000fe20003f06270 */
[----:B------:R-:W-:Y:S01]  /*0f60*/  IMAD R28, R11, -0x3751, R29 ;  /* 0xffffc8af0b1c7824 */ /* 0x000fe200078e021d */
[----:B0-----:R0:W-:Y:S01]  /*0f70*/  @!P5 STG.E desc[UR6][R18.64], R5 ;  /* 0x000000051200d986 */ /* 0x0011e2000c101906 */
[----:B------:R-:W-:Y:S01]  /*0f80*/  ISETP.GE.AND P5, PT, R17, 0x66da9c0, PT ;  /* 0x066da9c01100780c */ /* 0x000fe20003fa6270 */
[----:B------:R-:W-:-:S02]  /*0f90*/  IMAD R13, R14, 0x3760, R13 ;  /* 0x000037600e0d7824 */ /* 0x000fc400078e020d */
[----:B------:R-:W-:-:S04]  /*0fa0*/  IMAD.WIDE R6, R7, 0x4, R30 ;  /* 0x0000000407067825 */ /* 0x000fc800078e021e */
[----:B------:R-:W-:Y:S02]  /*0fb0*/  IMAD R25, R15, 0x3760, R26 ;  /* 0x000037600f197824 */ /* 0x000fe400078e021a */
[----:B------:R-:W-:Y:S02]  /*0fc0*/  IMAD R27, R11, 0x3760, R28 ;  /* 0x000037600b1b7824 */ /* 0x000fe400078e021c */
[--C-:B------:R-:W-:Y:S01]  /*0fd0*/  IMAD.WIDE R14, R23, 0x4, R30.reuse ;  /* 0x00000004170e7825 */ /* 0x100fe200078e021e */
[----:B--2---:R0:W-:Y:S03]  /*0fe0*/  @!P6 STG.E desc[UR6][R6.64], R4 ;  /* 0x000000040600e986 */ /* 0x0041e6000c101906 */
[--C-:B------:R-:W-:Y:S01]  /*0ff0*/  IMAD.WIDE R20, R3, 0x4, R30.reuse ;  /* 0x0000000403147825 */ /* 0x100fe200078e021e */
[----:B---3--:R0:W-:Y:S03]  /*1000*/  @!P4 STG.E desc[UR6][R14.64], R12 ;  /* 0x0000000c0e00c986 */ /* 0x0081e6000c101906 */
[--C-:B------:R-:W-:Y:S01]  /*1010*/  IMAD.WIDE R22, R13, 0x4, R30.reuse ;  /* 0x000000040d167825 */ /* 0x100fe200078e021e */
[----:B----4-:R0:W-:Y:S03]  /*1020*/  @!P3 STG.E desc[UR6][R20.64], R2 ;  /* 0x000000021400b986 */ /* 0x0101e6000c101906 */
[--C-:B------:R-:W-:Y:S01]  /*1030*/  IMAD.WIDE R24, R25, 0x4, R30.reuse ;  /* 0x0000000419187825 */ /* 0x100fe200078e021e */
[----:B------:R0:W-:Y:S03]  /*1040*/  @!P2 STG.E desc[UR6][R22.64], R10 ;  /* 0x0000000a1600a986 */ /* 0x0001e6000c101906 */
[----:B------:R-:W-:Y:S01]  /*1050*/  IMAD.WIDE R26, R27, 0x4, R30 ;  /* 0x000000041b1a7825 */ /* 0x000fe200078e021e */
[----:B------:R0:W-:Y:S04]  /*1060*/  @!P1 STG.E desc[UR6][R24.64], R9 ;  /* 0x0000000918009986 */ /* 0x0001e8000c101906 */
[----:B------:R0:W-:Y:S02]  /*1070*/  @!P0 STG.E desc[UR6][R26.64], R8 ;  /* 0x000000081a008986 */ /* 0x0001e4000c101906 */
[----:B0-----:R-:W-:Y:S05]  /*1080*/  @P5 EXIT ;  /* 0x000000000000594d */ /* 0x001fea0003800000 */
[----:B0-----:R-:W0:Y:S01]  /*1090*/  LDS R5, [R0+0x600] ;  /* 0x0006000000057984 */ /* 0x001e220000000800 */
[----:B------:R-:W-:-:S04]  /*10a0*/  IMAD.MOV.U32 R16, RZ, RZ, RZ ;  /* 0x000000ffff107224 */ /* 0x000fc800078e00ff */
[----:B------:R-:W-:-:S05]  /*10b0*/  IMAD.HI R2, R17, -0x6be810a1, R16 ;  /* 0x9417ef5f11027827 */ /* 0x000fca00078e0210 */
[----:B------:R-:W-:-:S04]  /*10c0*/  SHF.R.U32.HI R3, RZ, 0x1f, R2 ;  /* 0x0000001fff037819 */ /* 0x000fc80000011602 */
[----:B------:R-:W-:-:S05]  /*10d0*/  LEA.HI.SX32 R3, R2, R3, 0x13 ;  /* 0x0000000302037211 */ /* 0x000fca00078f9aff */
[----:B------:R-:W-:-:S04]  /*10e0*/  IMAD R16, R3, -0x3751, R17 ;  /* 0xffffc8af03107824 */ /* 0x000fc800078e0211 */
[----:B------:R-:W-:-:S04]  /*10f0*/  IMAD R3, R3, 0x3760, R16 ;  /* 0x0000376003037824 */ /* 0x000fc800078e0210 */
[----:B------:R-:W-:-:S05]  /*1100*/  IMAD.WIDE R30, R3, 0x4, R30 ;  /* 0x00000004031e7825 */ /* 0x000fca00078e021e */
[----:B0-----:R-:W-:Y:S01]  /*1110*/  STG.E desc[UR6][R30.64], R5 ;  /* 0x000000051e007986 */ /* 0x001fe2000c101906 */
[----:B------:R-:W-:Y:S05]  /*1120*/  EXIT ;  /* 0x000000000000794d */ /* 0x000fea0003800000 */
.L_x_0:
[----:B------:R-:W-:-:S00]  /*1130*/  BRA `(.L_x_0) ;  /* 0xfffffffc00fc7947 */ /* 0x000fc0000383ffff */
[----:B------:R-:W-:-:S00]  /*1140*/  NOP ;  /* 0x0000000000007918 */ /* 0x000fc00000000000 */
        /* <DEDUP_REMOVED lines=11> */
.L_x_1:


//--------------------- .nv.shared.triton_poi_fused_convolution_relu_3 --------------------------
	.section	.nv.shared.triton_poi_fused_convolution_relu_3,"aw",@nobits
	.sectionflags	@""
	.align	16
	.zero		1024


//--------------------- .nv.constant0.triton_poi_fused_convolution_relu_3 --------------------------
	.section	.nv.constant0.triton_poi_fused_convolution_relu_3,"a",@progbits
	.sectionflags	@""
	.align	4
.nv.constant0.triton_poi_fused_convolution_relu_3:
	.zero		556
